//
// Generated by NVIDIA NVVM Compiler
//
// Compiler Build ID: CL-36424714
// Cuda compilation tools, release 13.0, V13.0.88
// Based on NVVM 20.0.0
//

.version 9.0
.target sm_100
.address_size 64

	// .globl	_Z13conv2d_kernelPfS_mm
.const .align 4 .b8 mask_c[100];

.visible .entry _Z13conv2d_kernelPfS_mm(
	.param .u64 .ptr .align 1 _Z13conv2d_kernelPfS_mm_param_0,
	.param .u64 .ptr .align 1 _Z13conv2d_kernelPfS_mm_param_1,
	.param .u64 _Z13conv2d_kernelPfS_mm_param_2,
	.param .u64 _Z13conv2d_kernelPfS_mm_param_3
)
{
	.reg .pred 	%p<48>;
	.reg .b32 	%r<21>;
	.reg .b32 	%f<127>;
	.reg .b64 	%rd<47>;

	ld.param.u64 	%rd13, [_Z13conv2d_kernelPfS_mm_param_0];
	ld.param.u64 	%rd10, [_Z13conv2d_kernelPfS_mm_param_1];
	ld.param.u64 	%rd11, [_Z13conv2d_kernelPfS_mm_param_2];
	ld.param.u64 	%rd14, [_Z13conv2d_kernelPfS_mm_param_3];
	cvta.to.global.u64 	%rd1, %rd13;
	mov.u32 	%r3, %ntid.y;
	mov.u32 	%r4, %ctaid.y;
	mov.u32 	%r5, %tid.y;
	mad.lo.s32 	%r6, %r3, %r4, %r5;
	cvt.u64.u32 	%rd2, %r6;
	mov.u32 	%r7, %ntid.x;
	mov.u32 	%r8, %tid.x;
	mad.lo.s32 	%r9, %r7, %r4, %r8;
	cvt.u64.u32 	%rd3, %r9;
	setp.le.u64 	%p6, %rd11, %rd2;
	setp.le.u64 	%p7, %rd14, %rd3;
	or.pred  	%p8, %p6, %p7;
	@%p8 bra 	$L__BB0_52;
	cvt.u32.u64 	%r1, %rd11;
	cvt.u32.u64 	%r2, %rd14;
	add.s64 	%rd15, %rd3, 4294967294;
	add.s64 	%rd16, %rd2, 4294967294;
	cvt.u32.u64 	%r11, %rd16;
	cvt.u32.u64 	%r12, %rd15;
	setp.lt.s32 	%p9, %r11, %r1;
	or.b64  	%rd17, %rd15, %rd16;
	and.b64  	%rd18, %rd17, 2147483648;
	setp.eq.s64 	%p10, %rd18, 0;
	setp.lt.s32 	%p11, %r12, %r2;
	and.pred  	%p12, %p9, %p11;
	and.pred  	%p1, %p12, %p10;
	cvt.s64.s32 	%rd19, %rd16;
	cvt.s64.s32 	%rd20, %rd15;
	mad.lo.s64 	%rd21, %rd19, %rd14, %rd20;
	shl.b64 	%rd22, %rd21, 2;
	add.s64 	%rd4, %rd1, %rd22;
	mov.f32 	%f103, 0f00000000;
	not.pred 	%p13, %p1;
	@%p13 bra 	$L__BB0_3;
	ld.const.f32 	%f52, [mask_c];
	ld.global.f32 	%f53, [%rd4];
	fma.rn.f32 	%f103, %f52, %f53, 0f00000000;
$L__BB0_3:
	@%p13 bra 	$L__BB0_5;
	ld.const.f32 	%f54, [mask_c+4];
	ld.global.f32 	%f55, [%rd4];
	fma.rn.f32 	%f103, %f54, %f55, %f103;
$L__BB0_5:
	@%p13 bra 	$L__BB0_7;
	ld.const.f32 	%f56, [mask_c+8];
	ld.global.f32 	%f57, [%rd4];
	fma.rn.f32 	%f103, %f56, %f57, %f103;
$L__BB0_7:
	@%p13 bra 	$L__BB0_9;
	ld.const.f32 	%f58, [mask_c+12];
	ld.global.f32 	%f59, [%rd4];
	fma.rn.f32 	%f103, %f58, %f59, %f103;
$L__BB0_9:
	@%p13 bra 	$L__BB0_11;
	ld.const.f32 	%f60, [mask_c+16];
	ld.global.f32 	%f61, [%rd4];
	fma.rn.f32 	%f103, %f60, %f61, %f103;
$L__BB0_11:
	add.s64 	%rd23, %rd2, 4294967295;
	cvt.u32.u64 	%r13, %rd23;
	add.s64 	%rd24, %rd3, 4294967295;
	cvt.u32.u64 	%r14, %rd24;
	setp.lt.s32 	%p18, %r13, %r1;
	or.b64  	%rd25, %rd24, %rd23;
	and.b64  	%rd26, %rd25, 2147483648;
	setp.eq.s64 	%p19, %rd26, 0;
	setp.lt.s32 	%p20, %r14, %r2;
	and.pred  	%p21, %p18, %p20;
	and.pred  	%p2, %p21, %p19;
	cvt.s64.s32 	%rd27, %rd23;
	cvt.s64.s32 	%rd28, %rd24;
	mad.lo.s64 	%rd29, %rd27, %rd14, %rd28;
	shl.b64 	%rd30, %rd29, 2;
	add.s64 	%rd5, %rd1, %rd30;
	not.pred 	%p22, %p2;
	@%p22 bra 	$L__BB0_13;
	ld.const.f32 	%f62, [mask_c+20];
	ld.global.f32 	%f63, [%rd5];
	fma.rn.f32 	%f103, %f62, %f63, %f103;
$L__BB0_13:
	@%p22 bra 	$L__BB0_15;
	ld.const.f32 	%f64, [mask_c+24];
	ld.global.f32 	%f65, [%rd5];
	fma.rn.f32 	%f103, %f64, %f65, %f103;
$L__BB0_15:
	@%p22 bra 	$L__BB0_17;
	ld.const.f32 	%f66, [mask_c+28];
	ld.global.f32 	%f67, [%rd5];
	fma.rn.f32 	%f103, %f66, %f67, %f103;
$L__BB0_17:
	@%p22 bra 	$L__BB0_19;
	ld.const.f32 	%f68, [mask_c+32];
	ld.global.f32 	%f69, [%rd5];
	fma.rn.f32 	%f103, %f68, %f69, %f103;
$L__BB0_19:
	@%p22 bra 	$L__BB0_21;
	ld.const.f32 	%f70, [mask_c+36];
	ld.global.f32 	%f71, [%rd5];
	fma.rn.f32 	%f103, %f70, %f71, %f103;
$L__BB0_21:
	cvt.u32.u64 	%r15, %rd3;
	cvt.u32.u64 	%r16, %rd2;
	setp.lt.s32 	%p27, %r16, %r1;
	setp.lt.s32 	%p28, %r15, %r2;
	and.pred  	%p3, %p28, %p27;
	mad.lo.s64 	%rd6, %rd14, %rd2, %rd3;
	shl.b64 	%rd31, %rd6, 2;
	add.s64 	%rd7, %rd1, %rd31;
	not.pred 	%p29, %p3;
	@%p29 bra 	$L__BB0_23;
	ld.const.f32 	%f72, [mask_c+40];
	ld.global.f32 	%f73, [%rd7];
	fma.rn.f32 	%f103, %f72, %f73, %f103;
$L__BB0_23:
	@%p29 bra 	$L__BB0_25;
	ld.const.f32 	%f74, [mask_c+44];
	ld.global.f32 	%f75, [%rd7];
	fma.rn.f32 	%f103, %f74, %f75, %f103;
$L__BB0_25:
	@%p29 bra 	$L__BB0_27;
	ld.const.f32 	%f76, [mask_c+48];
	ld.global.f32 	%f77, [%rd7];
	fma.rn.f32 	%f103, %f76, %f77, %f103;
$L__BB0_27:
	@%p29 bra 	$L__BB0_29;
	ld.const.f32 	%f78, [mask_c+52];
	ld.global.f32 	%f79, [%rd7];
	fma.rn.f32 	%f103, %f78, %f79, %f103;
$L__BB0_29:
	@%p29 bra 	$L__BB0_31;
	ld.const.f32 	%f80, [mask_c+56];
	ld.global.f32 	%f81, [%rd7];
	fma.rn.f32 	%f103, %f80, %f81, %f103;
$L__BB0_31:
	add.s64 	%rd32, %rd2, 4294967297;
	cvt.u32.u64 	%r17, %rd32;
	add.s64 	%rd33, %rd3, 4294967297;
	cvt.u32.u64 	%r18, %rd33;
	setp.lt.s32 	%p34, %r17, %r1;
	setp.lt.s32 	%p35, %r18, %r2;
	and.pred  	%p4, %p35, %p34;
	and.b64  	%rd34, %rd32, 536870911;
	and.b64  	%rd35, %rd33, 536870911;
	mad.lo.s64 	%rd36, %rd34, %rd14, %rd35;
	shl.b64 	%rd37, %rd36, 2;
	add.s64 	%rd8, %rd1, %rd37;
	not.pred 	%p36, %p4;
	@%p36 bra 	$L__BB0_33;
	ld.const.f32 	%f82, [mask_c+60];
	ld.global.f32 	%f83, [%rd8];
	fma.rn.f32 	%f103, %f82, %f83, %f103;
$L__BB0_33:
	@%p36 bra 	$L__BB0_35;
	ld.const.f32 	%f84, [mask_c+64];
	ld.global.f32 	%f85, [%rd8];
	fma.rn.f32 	%f103, %f84, %f85, %f103;
$L__BB0_35:
	@%p36 bra 	$L__BB0_37;
	ld.const.f32 	%f86, [mask_c+68];
	ld.global.f32 	%f87, [%rd8];
	fma.rn.f32 	%f103, %f86, %f87, %f103;
$L__BB0_37:
	@%p36 bra 	$L__BB0_39;
	ld.const.f32 	%f88, [mask_c+72];
	ld.global.f32 	%f89, [%rd8];
	fma.rn.f32 	%f103, %f88, %f89, %f103;
$L__BB0_39:
	@%p36 bra 	$L__BB0_41;
	ld.const.f32 	%f90, [mask_c+76];
	ld.global.f32 	%f91, [%rd8];
	fma.rn.f32 	%f103, %f90, %f91, %f103;
$L__BB0_41:
	add.s64 	%rd38, %rd2, 4294967298;
	cvt.u32.u64 	%r19, %rd38;
	add.s64 	%rd39, %rd3, 4294967298;
	cvt.u32.u64 	%r20, %rd39;
	setp.lt.s32 	%p41, %r19, %r1;
	setp.lt.s32 	%p42, %r20, %r2;
	and.pred  	%p5, %p42, %p41;
	and.b64  	%rd40, %rd38, 536870911;
	and.b64  	%rd41, %rd39, 536870911;
	mad.lo.s64 	%rd42, %rd40, %rd14, %rd41;
	shl.b64 	%rd43, %rd42, 2;
	add.s64 	%rd9, %rd1, %rd43;
	not.pred 	%p43, %p5;
	@%p43 bra 	$L__BB0_43;
	ld.const.f32 	%f92, [mask_c+80];
	ld.global.f32 	%f93, [%rd9];
	fma.rn.f32 	%f103, %f92, %f93, %f103;
$L__BB0_43:
	@%p43 bra 	$L__BB0_45;
	ld.const.f32 	%f94, [mask_c+84];
	ld.global.f32 	%f95, [%rd9];
	fma.rn.f32 	%f103, %f94, %f95, %f103;
$L__BB0_45:
	@%p43 bra 	$L__BB0_47;
	ld.const.f32 	%f96, [mask_c+88];
	ld.global.f32 	%f97, [%rd9];
	fma.rn.f32 	%f103, %f96, %f97, %f103;
$L__BB0_47:
	@%p43 bra 	$L__BB0_49;
	ld.const.f32 	%f98, [mask_c+92];
	ld.global.f32 	%f99, [%rd9];
	fma.rn.f32 	%f103, %f98, %f99, %f103;
$L__BB0_49:
	@%p43 bra 	$L__BB0_51;
	ld.const.f32 	%f100, [mask_c+96];
	ld.global.f32 	%f101, [%rd9];
	fma.rn.f32 	%f103, %f100, %f101, %f103;
$L__BB0_51:
	cvta.to.global.u64 	%rd44, %rd10;
	add.s64 	%rd46, %rd44, %rd31;
	st.global.f32 	[%rd46], %f103;
$L__BB0_52:
	ret;

}


// ===== COMPILED SASS (sm_100) =====

	.target	sm_100

	.elftype	@"ET_EXEC"


//--------------------- .note.nv.tkinfo           --------------------------
	.section	.note.nv.tkinfo,"",@"SHT_NOTE"
	.sectionflags	@"SHF_NOTE_NV_TKINFO"
	.tkinfo
        /*0018*/ 	.word	0x00000002
        /*0030*/ 	.string	""
        /*0030*/ 	.string	"ptxas"
        /*0030*/ 	.string	"Cuda compilation tools, release 13.0, V13.0.88"
        /*0030*/ 	.string	"Build cuda_13.0.r13.0/compiler.36424714_0"
        /*0030*/ 	.string	"-arch sm_100 -m 64 "



//--------------------- .note.nv.cuinfo           --------------------------
	.section	.note.nv.cuinfo,"",@"SHT_NOTE"
	.sectionflags	@"SHF_NOTE_NV_CUINFO"
        /*0018*/ 	.short	0x0002
        /*001a*/ 	.short	0x0064
        /*001c*/ 	.short	0x0082
	.zero		2


//--------------------- .nv.info                  --------------------------
	.section	.nv.info,"",@"SHT_CUDA_INFO"
	.align	4


	//----- nvinfo : EIATTR_REGCOUNT
	.align		4
        /*0000*/ 	.byte	0x04, 0x2f
        /*0002*/ 	.short	(.L_2 - .L_1)
	.align		4
.L_1:
        /*0004*/ 	.word	index@(_Z13conv2d_kernelPfS_mm)
        /*0008*/ 	.word	0x00000020


	//----- nvinfo : EIATTR_FRAME_SIZE
	.align		4
.L_2:
        /*000c*/ 	.byte	0x04, 0x11
        /*000e*/ 	.short	(.L_4 - .L_3)
	.align		4
.L_3:
        /*0010*/ 	.word	index@(_Z13conv2d_kernelPfS_mm)
        /*0014*/ 	.word	0x00000000


	//----- nvinfo : EIATTR_MIN_STACK_SIZE
	.align		4
.L_4:
        /*0018*/ 	.byte	0x04, 0x12
        /*001a*/ 	.short	(.L_6 - .L_5)
	.align		4
.L_5:
        /*001c*/ 	.word	index@(_Z13conv2d_kernelPfS_mm)
        /*0020*/ 	.word	0x00000000
.L_6:


//--------------------- .nv.compat                --------------------------
	.section	.nv.compat,"",@"SHT_CUDA_COMPAT_INFO"
	.align	4
        /*0000*/ 	.byte	0x02, 0x09, 0x00, 0x00, 0x02, 0x02, 0x01, 0x00, 0x02, 0x05, 0x05, 0x00, 0x03, 0x07, 0x01, 0x01
        /*0010*/ 	.byte	0x02, 0x03, 0x00, 0x00, 0x02, 0x06, 0x01, 0x00, 0x04, 0x0b, 0x08, 0x00, 0x09, 0x00, 0x00, 0x00
        /*0020*/ 	.byte	0x00, 0x00, 0x00, 0x00


//--------------------- .nv.info._Z13conv2d_kernelPfS_mm --------------------------
	.section	.nv.info._Z13conv2d_kernelPfS_mm,"",@"SHT_CUDA_INFO"
	.sectionflags	@""
	.align	4


	//----- nvinfo : EIATTR_CUDA_API_VERSION
	.align		4
        /*0000*/ 	.byte	0x04, 0x37
        /*0002*/ 	.short	(.L_8 - .L_7)
.L_7:
        /*0004*/ 	.word	0x00000082


	//----- nvinfo : EIATTR_KPARAM_INFO
	.align		4
.L_8:
        /*0008*/ 	.byte	0x04, 0x17
        /*000a*/ 	.short	(.L_10 - .L_9)
.L_9:
        /*000c*/ 	.word	0x00000000
        /*0010*/ 	.short	0x0003
        /*0012*/ 	.short	0x0018
        /*0014*/ 	.byte	0x00, 0xf0, 0x21, 0x00


	//----- nvinfo : EIATTR_KPARAM_INFO
	.align		4
.L_10:
        /*0018*/ 	.byte	0x04, 0x17
        /*001a*/ 	.short	(.L_12 - .L_11)
.L_11:
        /*001c*/ 	.word	0x00000000
        /*0020*/ 	.short	0x0002
        /*0022*/ 	.short	0x0010
        /*0024*/ 	.byte	0x00, 0xf0, 0x21, 0x00


	//----- nvinfo : EIATTR_KPARAM_INFO
	.align		4
.L_12:
        /*0028*/ 	.byte	0x04, 0x17
        /*002a*/ 	.short	(.L_14 - .L_13)
.L_13:
        /*002c*/ 	.word	0x00000000
        /*0030*/ 	.short	0x0001
        /*0032*/ 	.short	0x0008
        /*0034*/ 	.byte	0x00, 0xf5, 0x21, 0x00


	//----- nvinfo : EIATTR_KPARAM_INFO
	.align		4
.L_14:
        /*0038*/ 	.byte	0x04, 0x17
        /*003a*/ 	.short	(.L_16 - .L_15)
.L_15:
        /*003c*/ 	.word	0x00000000
        /*0040*/ 	.short	0x0000
        /*0042*/ 	.short	0x0000
        /*0044*/ 	.byte	0x00, 0xf5, 0x21, 0x00


	//----- nvinfo : EIATTR_SPARSE_MMA_MASK
	.align		4
.L_16:
        /*0048*/ 	.byte	0x03, 0x50
        /*004a*/ 	.short	0x0000


	//----- nvinfo : EIATTR_MAXREG_COUNT
	.align		4
        /*004c*/ 	.byte	0x03, 0x1b
        /*004e*/ 	.short	0x00ff


	//----- nvinfo : EIATTR_MERCURY_ISA_VERSION
	.align		4
        /*0050*/ 	.byte	0x03, 0x5f
        /*0052*/ 	.short	0x0101


	//----- nvinfo : EIATTR_VRC_CTA_INIT_COUNT
	.align		4
        /*0054*/ 	.byte	0x02, 0x4a
	.zero		1
	.zero		1


	//----- nvinfo : EIATTR_EXIT_INSTR_OFFSETS
	.align		4
        /*0058*/ 	.byte	0x04, 0x1c
        /*005a*/ 	.short	(.L_18 - .L_17)


	//   ....[0]....
.L_17:
        /*005c*/ 	.word	0x000000d0


	//   ....[1]....
        /*0060*/ 	.word	0x000009b0


	//----- nvinfo : EIATTR_CBANK_PARAM_SIZE
	.align		4
.L_18:
        /*0064*/ 	.byte	0x03, 0x19
        /*0066*/ 	.short	0x0020


	//----- nvinfo : EIATTR_PARAM_CBANK
	.align		4
        /*0068*/ 	.byte	0x04, 0x0a
        /*006a*/ 	.short	(.L_20 - .L_19)
	.align		4
.L_19:
        /*006c*/ 	.word	index@(.nv.constant0._Z13conv2d_kernelPfS_mm)
        /*0070*/ 	.short	0x0380
        /*0072*/ 	.short	0x0020


	//----- nvinfo : EIATTR_SW_WAR
	.align		4
.L_20:
        /*0074*/ 	.byte	0x04, 0x36
        /*0076*/ 	.short	(.L_22 - .L_21)
.L_21:
        /*0078*/ 	.word	0x00000008
.L_22:


//--------------------- .nv.callgraph             --------------------------
	.section	.nv.callgraph,"",@"SHT_CUDA_CALLGRAPH"
	.align	4
	.sectionentsize	8
	.align		4
        /*0000*/ 	.word	0x00000000
	.align		4
        /*0004*/ 	.word	0xffffffff
	.align		4
        /*0008*/ 	.word	0x00000000
	.align		4
        /*000c*/ 	.word	0xfffffffe
	.align		4
        /*0010*/ 	.word	0x00000000
	.align		4
        /*0014*/ 	.word	0xfffffffd
	.align		4
        /*0018*/ 	.word	0x00000000
	.align		4
        /*001c*/ 	.word	0xfffffffc


//--------------------- .nv.constant3             --------------------------
	.section	.nv.constant3,"a",@progbits
	.align	4
.nv.constant3:
	.type		mask_c,@object
	.size		mask_c,(.L_0 - mask_c)
mask_c:
	.zero		100
.L_0:


//--------------------- .text._Z13conv2d_kernelPfS_mm --------------------------
	.section	.text._Z13conv2d_kernelPfS_mm,"ax",@progbits
	.align	128
        .global         _Z13conv2d_kernelPfS_mm
        .type           _Z13conv2d_kernelPfS_mm,@function
        .size           _Z13conv2d_kernelPfS_mm,(.L_x_1 - _Z13conv2d_kernelPfS_mm)
        .other          _Z13conv2d_kernelPfS_mm,@"STO_CUDA_ENTRY STV_DEFAULT"
_Z13conv2d_kernelPfS_mm:
.text._Z13conv2d_kernelPfS_mm:
[----:B------:R-:W-:Y:S01]  /*0000*/  LDC R1, c[0x0][0x37c] ;  /* 0x0000df00ff017b82 */ /* 0x000fe20000000800 */
[----:B------:R-:W0:Y:S01]  /*0010*/  S2R R20, SR_CTAID.Y ;  /* 0x0000000000147919 */ /* 0x000e220000002600 */
[----:B------:R-:W1:Y:S01]  /*0020*/  LDCU UR4, c[0x0][0x364] ;  /* 0x00006c80ff0477ac */ /* 0x000e620008000800 */
[----:B------:R-:W0:Y:S01]  /*0030*/  S2R R5, SR_TID.X ;  /* 0x0000000000057919 */ /* 0x000e220000002100 */
[----:B------:R-:W0:Y:S01]  /*0040*/  LDCU UR5, c[0x0][0x360] ;  /* 0x00006c00ff0577ac */ /* 0x000e220008000800 */
[----:B------:R-:W1:Y:S01]  /*0050*/  S2R R3, SR_TID.Y ;  /* 0x0000000000037919 */ /* 0x000e620000002200 */
[----:B------:R-:W2:Y:S01]  /*0060*/  LDCU.128 UR8, c[0x0][0x390] ;  /* 0x00007200ff0877ac */ /* 0x000ea20008000c00 */
[C---:B0-----:R-:W-:Y:S02]  /*0070*/  IMAD R2, R20.reuse, UR5, R5 ;  /* 0x0000000514027c24 */ /* 0x041fe4000f8e0205 */
[----:B-1----:R-:W-:-:S03]  /*0080*/  IMAD R20, R20, UR4, R3 ;  /* 0x0000000414147c24 */ /* 0x002fc6000f8e0203 */
[----:B--2---:R-:W-:Y:S02]  /*0090*/  ISETP.GE.U32.AND P0, PT, R2, UR10, PT ;  /* 0x0000000a02007c0c */ /* 0x004fe4000bf06070 */
[----:B------:R-:W-:Y:S02]  /*00a0*/  ISETP.GE.U32.AND P1, PT, R20, UR8, PT ;  /* 0x0000000814007c0c */ /* 0x000fe4000bf26070 */
[----:B------:R-:W-:-:S04]  /*00b0*/  ISETP.GE.U32.AND.EX P0, PT, RZ, UR11, PT, P0 ;  /* 0x0000000bff007c0c */ /* 0x000fc8000bf06100 */
[----:B------:R-:W-:-:S13]  /*00c0*/  ISETP.GE.U32.OR.EX P0, PT, RZ, UR9, P0, P1 ;  /* 0x00000009ff007c0c */ /* 0x000fda0008706510 */
[----:B------:R-:W-:Y:S05]  /*00d0*/  @P0 EXIT ;  /* 0x000000000000094d */ /* 0x000fea0003800000 */
[----:B------:R-:W-:Y:S01]  /*00e0*/  IADD3 R3, PT, PT, R20, -0x2, RZ ;  /* 0xfffffffe14037810 */ /* 0x000fe20007ffe0ff */
[----:B------:R-:W0:Y:S01]  /*00f0*/  LDCU.64 UR6, c[0x0][0x380] ;  /* 0x00007000ff0677ac */ /* 0x000e220008000a00 */
[----:B------:R-:W-:Y:S02]  /*0100*/  IADD3 R6, PT, PT, R2, -0x2, RZ ;  /* 0xfffffffe02067810 */ /* 0x000fe40007ffe0ff */
[--C-:B------:R-:W-:Y:S01]  /*0110*/  SHF.R.S32.HI R0, RZ, 0x1f, R3.reuse ;  /* 0x0000001fff007819 */ /* 0x100fe20000011403 */
[----:B------:R-:W1:Y:S01]  /*0120*/  LDCU.64 UR4, c[0x0][0x358] ;  /* 0x00006b00ff0477ac */ /* 0x000e620008000a00 */
[----:B------:R-:W-:Y:S02]  /*0130*/  ISETP.GE.AND P0, PT, R6, UR10, PT ;  /* 0x0000000a06007c0c */ /* 0x000fe4000bf06270 */
[----:B------:R-:W-:Y:S01]  /*0140*/  SHF.R.S32.HI R7, RZ, 0x1f, R6 ;  /* 0x0000001fff077819 */ /* 0x000fe20000011406 */
[----:B------:R-:W-:Y:S01]  /*0150*/  IMAD R0, R0, UR10, RZ ;  /* 0x0000000a00007c24 */ /* 0x000fe2000f8e02ff */
[----:B------:R-:W-:-:S02]  /*0160*/  LOP3.LUT P1, RZ, R6, 0x80000000, R3, 0xc8, !PT ;  /* 0x8000000006ff7812 */ /* 0x000fc4000782c803 */
[C---:B------:R-:W-:Y:S01]  /*0170*/  ISETP.LT.AND P0, PT, R3.reuse, UR8, !P0 ;  /* 0x0000000803007c0c */ /* 0x040fe2000c701270 */
[----:B------:R-:W-:-:S03]  /*0180*/  IMAD.WIDE.U32 R6, R3, UR10, R6 ;  /* 0x0000000a03067c25 */ /* 0x000fc6000f8e0006 */
[----:B------:R-:W-:Y:S01]  /*0190*/  PLOP3.LUT P0, PT, P0, P1, PT, 0x20, 0x2 ;  /* 0x000000000002781c */ /* 0x000fe20000702470 */
[----:B------:R-:W-:Y:S01]  /*01a0*/  IMAD R3, R3, UR11, R0 ;  /* 0x0000000b03037c24 */ /* 0x000fe2000f8e0200 */
[----:B0-----:R-:W-:-:S03]  /*01b0*/  LEA R4, P1, R6, UR6, 0x2 ;  /* 0x0000000606047c11 */ /* 0x001fc6000f8210ff */
[----:B------:R-:W-:-:S05]  /*01c0*/  IMAD.IADD R3, R7, 0x1, R3 ;  /* 0x0000000107037824 */ /* 0x000fca00078e0203 */
[----:B------:R-:W-:Y:S01]  /*01d0*/  LEA.HI.X R5, R6, UR7, R3, 0x2, P1 ;  /* 0x0000000706057c11 */ /* 0x000fe200088f1403 */
[----:B------:R-:W-:Y:S02]  /*01e0*/  VIADD R8, R2, 0xffffffff ;  /* 0xffffffff02087836 */ /* 0x000fe40000000000 */
[----:B------:R-:W0:Y:S02]  /*01f0*/  @P0 LDC R27, c[0x3][RZ] ;  /* 0x00c00000ff1b0b82 */ /* 0x000e240000000800 */
[----:B-1----:R-:W0:Y:S04]  /*0200*/  @P0 LDG.E R0, desc[UR4][R4.64] ;  /* 0x0000000404000981 */ /* 0x002e28000c1e1900 */
[----:B------:R-:W2:Y:S01]  /*0210*/  @P0 LDG.E R16, desc[UR4][R4.64] ;  /* 0x0000000404100981 */ /* 0x000ea2000c1e1900 */
[C---:B------:R-:W-:Y:S01]  /*0220*/  IADD3 R22, PT, PT, R20.reuse, 0x1, RZ ;  /* 0x0000000114167810 */ /* 0x040fe20007ffe0ff */
[----:B------:R-:W2:Y:S02]  /*0230*/  @P0 LDC R18, c[0x3][0x4] ;  /* 0x00c00100ff120b82 */ /* 0x000ea40000000800 */
[----:B------:R-:W3:Y:S04]  /*0240*/  @P0 LDG.E R29, desc[UR4][R4.64] ;  /* 0x00000004041d0981 */ /* 0x000ee8000c1e1900 */
[----:B------:R-:W4:Y:S01]  /*0250*/  @P0 LDG.E R23, desc[UR4][R4.64] ;  /* 0x0000000404170981 */ /* 0x000f22000c1e1900 */
[----:B------:R-:W-:Y:S01]  /*0260*/  IADD3 R7, PT, PT, R20, -0x1, RZ ;  /* 0xffffffff14077810 */ /* 0x000fe20007ffe0ff */
[----:B------:R-:W-:Y:S01]  /*0270*/  IMAD.MOV.U32 R10, RZ, RZ, RZ ;  /* 0x000000ffff0a7224 */ /* 0x000fe200078e00ff */
[----:B------:R-:W1:Y:S01]  /*0280*/  @P0 LDC R28, c[0x3][0x10] ;  /* 0x00c00400ff1c0b82 */ /* 0x000e620000000800 */
[----:B------:R5:W1:Y:S01]  /*0290*/  @P0 LDG.E R13, desc[UR4][R4.64] ;  /* 0x00000004040d0981 */ /* 0x000a62000c1e1900 */
[----:B------:R-:W-:-:S02]  /*02a0*/  SHF.R.S32.HI R3, RZ, 0x1f, R7 ;  /* 0x0000001fff037819 */ /* 0x000fc40000011407 */
[C---:B------:R-:W-:Y:S02]  /*02b0*/  ISETP.GE.AND P1, PT, R8.reuse, UR10, PT ;  /* 0x0000000a08007c0c */ /* 0x040fe4000bf26270 */
[--C-:B------:R-:W-:Y:S01]  /*02c0*/  SHF.R.S32.HI R9, RZ, 0x1f, R8.reuse ;  /* 0x0000001fff097819 */ /* 0x100fe20000011408 */
[----:B------:R-:W-:Y:S01]  /*02d0*/  IMAD R6, R3, UR10, RZ ;  /* 0x0000000a03067c24 */ /* 0x000fe2000f8e02ff */
[----:B------:R-:W-:Y:S02]  /*02e0*/  LOP3.LUT P2, RZ, R8, 0x80000000, R7, 0xc8, !PT ;  /* 0x8000000008ff7812 */ /* 0x000fe4000784c807 */
[C---:B------:R-:W-:Y:S01]  /*02f0*/  ISETP.LT.AND P1, PT, R7.reuse, UR8, !P1 ;  /* 0x0000000807007c0c */ /* 0x040fe2000cf21270 */
[----:B------:R-:W-:-:S03]  /*0300*/  IMAD.WIDE.U32 R8, R7, UR10, R8 ;  /* 0x0000000a07087c25 */ /* 0x000fc6000f8e0008 */
[----:B------:R-:W-:Y:S01]  /*0310*/  PLOP3.LUT P1, PT, P1, P2, PT, 0x20, 0x2 ;  /* 0x000000000002781c */ /* 0x000fe20000f24470 */
[----:B------:R-:W-:Y:S01]  /*0320*/  IMAD R3, R7, UR11, R6 ;  /* 0x0000000b07037c24 */ /* 0x000fe2000f8e0206 */
[----:B------:R-:W-:-:S04]  /*0330*/  LEA R6, P2, R8, UR6, 0x2 ;  /* 0x0000000608067c11 */ /* 0x000fc8000f8410ff */
[----:B------:R-:W-:-:S04]  /*0340*/  IADD3 R3, PT, PT, R9, R3, RZ ;  /* 0x0000000309037210 */ /* 0x000fc80007ffe0ff */
[----:B------:R-:W-:-:S05]  /*0350*/  LEA.HI.X R7, R8, UR7, R3, 0x2, P2 ;  /* 0x0000000708077c11 */ /* 0x000fca00090f1403 */
[----:B------:R-:W4:Y:S01]  /*0360*/  @P1 LDG.E R19, desc[UR4][R6.64] ;  /* 0x0000000406131981 */ /* 0x000f22000c1e1900 */
[----:B------:R-:W-:-:S03]  /*0370*/  IMAD.MOV.U32 R3, RZ, RZ, RZ ;  /* 0x000000ffff037224 */ /* 0x000fc600078e00ff */
[----:B------:R-:W4:Y:S01]  /*0380*/  @P1 LDG.E R25, desc[UR4][R6.64] ;  /* 0x0000000406191981 */ /* 0x000f22000c1e1900 */
[----:B-----5:R-:W-:-:S03]  /*0390*/  IMAD.WIDE.U32 R4, R20, UR10, R2 ;  /* 0x0000000a14047c25 */ /* 0x020fc6000f8e0002 */
[----:B------:R-:W5:Y:S01]  /*03a0*/  @P1 LDG.E R15, desc[UR4][R6.64] ;  /* 0x00000004060f1981 */ /* 0x000f62000c1e1900 */
[C---:B------:R-:W-:Y:S01]  /*03b0*/  ISETP.GE.AND P2, PT, R20.reuse, UR8, PT ;  /* 0x0000000814007c0c */ /* 0x040fe2000bf46270 */
[----:B------:R-:W-:Y:S02]  /*03c0*/  IMAD R3, R20, UR11, R5 ;  /* 0x0000000b14037c24 */ /* 0x000fe4000f8e0205 */
[----:B------:R-:W-:Y:S01]  /*03d0*/  IMAD.SHL.U32 R14, R4, 0x4, RZ ;  /* 0x00000004040e7824 */ /* 0x000fe200078e00ff */
[----:B------:R-:W-:Y:S01]  /*03e0*/  ISETP.LT.AND P2, PT, R2, UR10, !P2 ;  /* 0x0000000a02007c0c */ /* 0x000fe2000d741270 */
[----:B------:R-:W5:Y:S01]  /*03f0*/  @P1 LDG.E R21, desc[UR4][R6.64] ;  /* 0x0000000406151981 */ /* 0x000f62000c1e1900 */
[----:B------:R-:W-:Y:S01]  /*0400*/  SHF.L.U64.HI R12, R4, 0x2, R3 ;  /* 0x00000002040c7819 */ /* 0x000fe20000010203 */
[----:B------:R-:W-:Y:S01]  /*0410*/  HFMA2 R9, -RZ, RZ, 0, 0 ;  /* 0x00000000ff097431 */ /* 0x000fe200000001ff */
[----:B------:R-:W-:Y:S01]  /*0420*/  IADD3 R4, P4, PT, R14, UR6, RZ ;  /* 0x000000060e047c10 */ /* 0x000fe2000ff9e0ff */
[----:B------:R-:W3:Y:S01]  /*0430*/  @P0 LDC R3, c[0x3][0x8] ;  /* 0x00c00200ff030b82 */ /* 0x000ee20000000800 */
[----:B------:R-:W-:Y:S01]  /*0440*/  IADD3 R8, PT, PT, R2, 0x1, RZ ;  /* 0x0000000102087810 */ /* 0x000fe20007ffe0ff */
[----:B------:R0:W5:Y:S01]  /*0450*/  @P1 LDG.E R11, desc[UR4][R6.64] ;  /* 0x00000004060b1981 */ /* 0x000162000c1e1900 */
[----:B------:R-:W-:-:S02]  /*0460*/  ISETP.GE.AND P3, PT, R22, UR8, PT ;  /* 0x0000000816007c0c */ /* 0x000fc4000bf66270 */
[----:B------:R-:W-:Y:S02]  /*0470*/  IADD3.X R5, PT, PT, R12, UR7, RZ, P4, !PT ;  /* 0x000000070c057c10 */ /* 0x000fe4000a7fe4ff */
[C---:B------:R-:W-:Y:S02]  /*0480*/  ISETP.LT.AND P3, PT, R8.reuse, UR10, !P3 ;  /* 0x0000000a08007c0c */ /* 0x040fe4000df61270 */
[----:B------:R-:W-:Y:S01]  /*0490*/  LOP3.LUT R8, R8, 0x1fffffff, RZ, 0xc0, !PT ;  /* 0x1fffffff08087812 */ /* 0x000fe200078ec0ff */
[----:B------:R-:W5:Y:S01]  /*04a0*/  @P2 LDG.E R17, desc[UR4][R4.64] ;  /* 0x0000000404112981 */ /* 0x000f62000c1e1900 */
[----:B------:R-:W-:-:S05]  /*04b0*/  LOP3.LUT R22, R22, 0x1fffffff, RZ, 0xc0, !PT ;  /* 0x1fffffff16167812 */ /* 0x000fca00078ec0ff */
[----:B------:R-:W-:-:S04]  /*04c0*/  IMAD.WIDE.U32 R8, R22, UR10, R8 ;  /* 0x0000000a16087c25 */ /* 0x000fc8000f8e0008 */
[----:B0-----:R-:W-:Y:S01]  /*04d0*/  IMAD R7, R22, UR11, R9 ;  /* 0x0000000b16077c24 */ /* 0x001fe2000f8e0209 */
[----:B------:R-:W-:Y:S01]  /*04e0*/  LEA R6, P4, R8, UR6, 0x2 ;  /* 0x0000000608067c11 */ /* 0x000fe2000f8810ff */
[----:B------:R-:W5:Y:S01]  /*04f0*/  @P2 LDG.E R9, desc[UR4][R4.64] ;  /* 0x0000000404092981 */ /* 0x000f62000c1e1900 */
[----:B------:R-:W-:Y:S02]  /*0500*/  VIADD R22, R20, 0x2 ;  /* 0x0000000214167836 */ /* 0x000fe40000000000 */
[----:B------:R-:W-:Y:S01]  /*0510*/  LEA.HI.X R7, R8, UR7, R7, 0x2, P4 ;  /* 0x0000000708077c11 */ /* 0x000fe2000a0f1407 */
[----:B------:R-:W5:Y:S01]  /*0520*/  @P2 LDG.E R20, desc[UR4][R4.64] ;  /* 0x0000000404142981 */ /* 0x000f62000c1e1900 */
[----:B------:R-:W-:Y:S02]  /*0530*/  IADD3 R8, PT, PT, R2, 0x2, RZ ;  /* 0x0000000202087810 */ /* 0x000fe40007ffe0ff */
[----:B------:R-:W-:Y:S01]  /*0540*/  ISETP.GE.AND P4, PT, R22, UR8, PT ;  /* 0x0000000816007c0c */ /* 0x000fe2000bf86270 */
[----:B------:R-:W5:Y:S01]  /*0550*/  @P3 LDG.E R24, desc[UR4][R6.64] ;  /* 0x0000000406183981 */ /* 0x000f62000c1e1900 */
[----:B------:R-:W-:-:S02]  /*0560*/  LOP3.LUT R2, R8, 0x1fffffff, RZ, 0xc0, !PT ;  /* 0x1fffffff08027812 */ /* 0x000fc400078ec0ff */
[----:B------:R-:W-:Y:S02]  /*0570*/  LOP3.LUT R22, R22, 0x1fffffff, RZ, 0xc0, !PT ;  /* 0x1fffffff16167812 */ /* 0x000fe400078ec0ff */
[----:B------:R-:W-:Y:S01]  /*0580*/  ISETP.LT.AND P4, PT, R8, UR10, !P4 ;  /* 0x0000000a08007c0c */ /* 0x000fe2000e781270 */
[----:B------:R-:W-:Y:S02]  /*0590*/  @P0 FFMA R10, R0, R27, RZ ;  /* 0x0000001b000a0223 */ /* 0x000fe400000000ff */
[----:B------:R-:W5:Y:S02]  /*05a0*/  @P2 LDG.E R27, desc[UR4][R4.64] ;  /* 0x00000004041b2981 */ /* 0x000f64000c1e1900 */
[----:B--2---:R-:W-:Y:S02]  /*05b0*/  @P0 FFMA R10, R16, R18, R10 ;  /* 0x00000012100a0223 */ /* 0x004fe4000000000a */
[----:B------:R0:W2:Y:S01]  /*05c0*/  @P2 LDG.E R0, desc[UR4][R4.64] ;  /* 0x0000000404002981 */ /* 0x0000a2000c1e1900 */
[----:B------:R-:W4:Y:S01]  /*05d0*/  @P0 LDC R16, c[0x3][0xc] ;  /* 0x00c00300ff100b82 */ /* 0x000f220000000800 */
[----:B---3--:R-:W-:Y:S01]  /*05e0*/  @P0 FFMA R10, R29, R3, R10 ;  /* 0x000000031d0a0223 */ /* 0x008fe2000000000a */
[----:B------:R-:W-:Y:S01]  /*05f0*/  IMAD.MOV.U32 R3, RZ, RZ, RZ ;  /* 0x000000ffff037224 */ /* 0x000fe200078e00ff */
[----:B------:R-:W3:Y:S01]  /*0600*/  @P3 LDG.E R29, desc[UR4][R6.64] ;  /* 0x00000004061d3981 */ /* 0x000ee2000c1e1900 */
[----:B------:R-:W-:-:S03]  /*0610*/  IMAD.WIDE.U32 R2, R22, UR10, R2 ;  /* 0x0000000a16027c25 */ /* 0x000fc6000f8e0002 */
[----:B------:R-:W3:Y:S01]  /*0620*/  @P3 LDG.E R18, desc[UR4][R6.64] ;  /* 0x0000000406123981 */ /* 0x000ee2000c1e1900 */
[----:B0-----:R-:W-:Y:S01]  /*0630*/  IMAD R5, R22, UR11, R3 ;  /* 0x0000000b16057c24 */ /* 0x001fe2000f8e0203 */
[C---:B------:R-:W-:Y:S02]  /*0640*/  LEA R4, P5, R2.reuse, UR6, 0x2 ;  /* 0x0000000602047c11 */ /* 0x040fe4000f8a10ff */
[----:B------:R-:W3:Y:S02]  /*0650*/  @P3 LDG.E R3, desc[UR4][R6.64] ;  /* 0x0000000406033981 */ /* 0x000ee4000c1e1900 */
[----:B------:R-:W-:Y:S01]  /*0660*/  LEA.HI.X R5, R2, UR7, R5, 0x2, P5 ;  /* 0x0000000702057c11 */ /* 0x000fe2000a8f1405 */
[----:B------:R-:W0:Y:S01]  /*0670*/  LDCU.64 UR6, c[0x0][0x388] ;  /* 0x00007100ff0677ac */ /* 0x000e220008000a00 */
[----:B------:R1:W3:Y:S04]  /*0680*/  @P3 LDG.E R2, desc[UR4][R6.64] ;  /* 0x0000000406023981 */ /* 0x0002e8000c1e1900 */
[----:B------:R-:W3:Y:S04]  /*0690*/  @P4 LDG.E R22, desc[UR4][R4.64] ;  /* 0x0000000404164981 */ /* 0x000ee8000c1e1900 */
[----:B------:R-:W3:Y:S01]  /*06a0*/  @P4 LDG.E R8, desc[UR4][R4.64] ;  /* 0x0000000404084981 */ /* 0x000ee2000c1e1900 */
[----:B----4-:R-:W-:Y:S01]  /*06b0*/  @P0 FFMA R10, R23, R16, R10 ;  /* 0x00000010170a0223 */ /* 0x010fe2000000000a */
[----:B-1----:R-:W5:Y:S02]  /*06c0*/  @P1 LDC R7, c[0x3][0x1c] ;  /* 0x00c00700ff071b82 */ /* 0x002f640000000800 */
[----:B------:R-:W4:Y:S04]  /*06d0*/  @P4 LDG.E R26, desc[UR4][R4.64] ;  /* 0x00000004041a4981 */ /* 0x000f28000c1e1900 */
[----:B------:R-:W4:Y:S02]  /*06e0*/  @P4 LDG.E R23, desc[UR4][R4.64] ;  /* 0x0000000404174981 */ /* 0x000f24000c1e1900 */
[----:B------:R-:W1:Y:S02]  /*06f0*/  @P2 LDC R6, c[0x3][0x28] ;  /* 0x00c00a00ff062b82 */ /* 0x000e640000000800 */
[----:B------:R0:W4:Y:S01]  /*0700*/  @P4 LDG.E R16, desc[UR4][R4.64] ;  /* 0x0000000404104981 */ /* 0x000122000c1e1900 */
[----:B------:R-:W-:-:S05]  /*0710*/  @P0 FFMA R10, R13, R28, R10 ;  /* 0x0000001c0d0a0223 */ /* 0x000fca000000000a */
[----:B------:R-:W1:Y:S08]  /*0720*/  @P1 LDC R13, c[0x3][0x14] ;  /* 0x00c00500ff0d1b82 */ /* 0x000e700000000800 */
[----:B------:R-:W1:Y:S08]  /*0730*/  @P1 LDC R28, c[0x3][0x18] ;  /* 0x00c00600ff1c1b82 */ /* 0x000e700000000800 */
[----:B0-----:R-:W0:Y:S01]  /*0740*/  @P2 LDC R4, c[0x3][0x30] ;  /* 0x00c00c00ff042b82 */ /* 0x001e220000000800 */
[----:B-1----:R-:W-:-:S07]  /*0750*/  @P1 FFMA R10, R19, R13, R10 ;  /* 0x0000000d130a1223 */ /* 0x002fce000000000a */
[----:B------:R-:W1:Y:S08]  /*0760*/  @P2 LDC R5, c[0x3][0x38] ;  /* 0x00c00e00ff052b82 */ /* 0x000e700000000800 */
[----:B------:R-:W0:Y:S01]  /*0770*/  @P1 LDC R13, c[0x3][0x20] ;  /* 0x00c00800ff0d1b82 */ /* 0x000e220000000800 */
[----:B------:R-:W-:-:S07]  /*0780*/  @P1 FFMA R10, R25, R28, R10 ;  /* 0x0000001c190a1223 */ /* 0x000fce000000000a */
[----:B------:R-:W1:Y:S01]  /*0790*/  @P1 LDC R19, c[0x3][0x24] ;  /* 0x00c00900ff131b82 */ /* 0x000e620000000800 */
[----:B-----5:R-:W-:-:S07]  /*07a0*/  @P1 FFMA R10, R15, R7, R10 ;  /* 0x000000070f0a1223 */ /* 0x020fce000000000a */
[----:B------:R-:W5:Y:S01]  /*07b0*/  @P2 LDC R7, c[0x3][0x2c] ;  /* 0x00c00b00ff072b82 */ /* 0x000f620000000800 */
[----:B0-----:R-:W-:-:S07]  /*07c0*/  @P1 FFMA R10, R21, R13, R10 ;  /* 0x0000000d150a1223 */ /* 0x001fce000000000a */
[----:B------:R-:W0:Y:S08]  /*07d0*/  @P3 LDC R15, c[0x3][0x40] ;  /* 0x00c01000ff0f3b82 */ /* 0x000e300000000800 */
[----:B------:R-:W2:Y:S01]  /*07e0*/  @P2 LDC R13, c[0x3][0x34] ;  /* 0x00c00d00ff0d2b82 */ /* 0x000ea20000000800 */
[----:B-1----:R-:W-:-:S07]  /*07f0*/  @P1 FFMA R10, R11, R19, R10 ;  /* 0x000000130b0a1223 */ /* 0x002fce000000000a */
[----:B------:R-:W3:Y:S01]  /*0800*/  @P3 LDC R11, c[0x3][0x3c] ;  /* 0x00c00f00ff0b3b82 */ /* 0x000ee20000000800 */
[----:B------:R-:W-:-:S07]  /*0810*/  @P2 FFMA R10, R17, R6, R10 ;  /* 0x00000006110a2223 */ /* 0x000fce000000000a */
[----:B------:R-:W1:Y:S01]  /*0820*/  @P3 LDC R6, c[0x3][0x44] ;  /* 0x00c01100ff063b82 */ /* 0x000e620000000800 */
[----:B------:R-:W-:Y:S01]  /*0830*/  IADD3 R14, P0, PT, R14, UR6, RZ ;  /* 0x000000060e0e7c10 */ /* 0x000fe2000ff1e0ff */
[----:B-----5:R-:W-:-:S06]  /*0840*/  @P2 FFMA R10, R27, R7, R10 ;  /* 0x000000071b0a2223 */ /* 0x020fcc000000000a */
[----:B------:R-:W5:Y:S01]  /*0850*/  @P3 LDC R7, c[0x3][0x48] ;  /* 0x00c01200ff073b82 */ /* 0x000f620000000800 */
[----:B------:R-:W-:-:S04]  /*0860*/  @P2 FFMA R10, R9, R4, R10 ;  /* 0x00000004090a2223 */ /* 0x000fc8000000000a */
[----:B--2---:R-:W-:-:S03]  /*0870*/  @P2 FFMA R10, R0, R13, R10 ;  /* 0x0000000d000a2223 */ /* 0x004fc6000000000a */
[----:B------:R-:W2:Y:S01]  /*0880*/  @P3 LDC R9, c[0x3][0x4c] ;  /* 0x00c01300ff093b82 */ /* 0x000ea20000000800 */
[----:B------:R-:W-:-:S07]  /*0890*/  @P2 FFMA R10, R20, R5, R10 ;  /* 0x00000005140a2223 */ /* 0x000fce000000000a */
[----:B------:R-:W4:Y:S01]  /*08a0*/  @P4 LDC R5, c[0x3][0x50] ;  /* 0x00c01400ff054b82 */ /* 0x000f220000000800 */
[----:B---3--:R-:W-:-:S07]  /*08b0*/  @P3 FFMA R10, R29, R11, R10 ;  /* 0x0000000b1d0a3223 */ /* 0x008fce000000000a */
[----:B------:R-:W3:Y:S01]  /*08c0*/  @P4 LDC R11, c[0x3][0x54] ;  /* 0x00c01500ff0b4b82 */ /* 0x000ee20000000800 */
[----:B0-----:R-:W-:-:S07]  /*08d0*/  @P3 FFMA R10, R18, R15, R10 ;  /* 0x0000000f120a3223 */ /* 0x001fce000000000a */
[----:B------:R-:W0:Y:S01]  /*08e0*/  @P4 LDC R13, c[0x3][0x58] ;  /* 0x00c01600ff0d4b82 */ /* 0x000e220000000800 */
[----:B-1----:R-:W-:-:S07]  /*08f0*/  @P3 FFMA R10, R3, R6, R10 ;  /* 0x00000006030a3223 */ /* 0x002fce000000000a */
[----:B------:R-:W1:Y:S01]  /*0900*/  @P4 LDC R0, c[0x3][0x5c] ;  /* 0x00c01700ff004b82 */ /* 0x000e620000000800 */
[----:B-----5:R-:W-:-:S07]  /*0910*/  @P3 FFMA R10, R2, R7, R10 ;  /* 0x00000007020a3223 */ /* 0x020fce000000000a */
[----:B------:R-:W5:Y:S01]  /*0920*/  @P4 LDC R3, c[0x3][0x60] ;  /* 0x00c01800ff034b82 */ /* 0x000f620000000800 */
[----:B--2---:R-:W-:-:S04]  /*0930*/  @P3 FFMA R10, R24, R9, R10 ;  /* 0x00000009180a3223 */ /* 0x004fc8000000000a */
[----:B----4-:R-:W-:-:S04]  /*0940*/  @P4 FFMA R10, R22, R5, R10 ;  /* 0x00000005160a4223 */ /* 0x010fc8000000000a */
[----:B---3--:R-:W-:-:S04]  /*0950*/  @P4 FFMA R10, R8, R11, R10 ;  /* 0x0000000b080a4223 */ /* 0x008fc8000000000a */
[----:B0-----:R-:W-:-:S04]  /*0960*/  @P4 FFMA R10, R26, R13, R10 ;  /* 0x0000000d1a0a4223 */ /* 0x001fc8000000000a */
[----:B-1----:R-:W-:Y:S01]  /*0970*/  @P4 FFMA R10, R23, R0, R10 ;  /* 0x00000000170a4223 */ /* 0x002fe2000000000a */
[----:B------:R-:W-:-:S03]  /*0980*/  IADD3.X R15, PT, PT, R12, UR7, RZ, P0, !PT ;  /* 0x000000070c0f7c10 */ /* 0x000fc600087fe4ff */
[----:B-----5:R-:W-:-:S05]  /*0990*/  @P4 FFMA R10, R16, R3, R10 ;  /* 0x00000003100a4223 */ /* 0x020fca000000000a */
[----:B------:R-:W-:Y:S01]  /*09a0*/  STG.E desc[UR4][R14.64], R10 ;  /* 0x0000000a0e007986 */ /* 0x000fe2000c101904 */
[----:B------:R-:W-:Y:S05]  /*09b0*/  EXIT ;  /* 0x000000000000794d */ /* 0x000fea0003800000 */
.L_x_0:
[----:B------:R-:W-:-:S00]  /*09c0*/  BRA `(.L_x_0) ;  /* 0xfffffffc00fc7947 */ /* 0x000fc0000383ffff */
[----:B------:R-:W-:-:S00]  /*09d0*/  NOP ;  /* 0x0000000000007918 */ /* 0x000fc00000000000 */
        /* <DEDUP_REMOVED lines=10> */
.L_x_1:


//--------------------- .nv.shared.reserved.0     --------------------------
	.section	.nv.shared.reserved.0,"aw",@nobits
	.weak		__nv_reservedSMEM_offset_0_alias
	.size		__nv_reservedSMEM_offset_0_alias, 0, 64
	.other		__nv_reservedSMEM_offset_0_alias,@"STO_CUDA_RESERVED_SHARED STV_DEFAULT"
__nv_reservedSMEM_offset_0_alias:
	.zero		0
	.zero		64


//--------------------- .nv.constant0._Z13conv2d_kernelPfS_mm --------------------------
	.section	.nv.constant0._Z13conv2d_kernelPfS_mm,"a",@progbits
	.sectionflags	@""
	.align	4
.nv.constant0._Z13conv2d_kernelPfS_mm:
	.zero		928


//--------------------- SYMBOLS --------------------------

	.type		.nv.reservedSmem.offset0,@object
	.size		.nv.reservedSmem.offset0,0x4
